	.headerflags	@"EF_CUDA_TEXMODE_UNIFIED EF_CUDA_64BIT_ADDRESS EF_CUDA_ACCELERATORS EF_CUDA_SM90 EF_CUDA_VIRTUAL_SM(EF_CUDA_SM90)"
	.elftype	@"ET_EXEC"


//--------------------- .nv.info                  --------------------------
	.section	.nv.info,"",@"SHT_CUDA_INFO"
	.align	4


	//----- nvinfo : EIATTR_REGCOUNT
	.align		4
        /*0000*/ 	.byte	0x04, 0x2f
        /*0002*/ 	.short	(.L_1 - .L_0)
	.align		4
.L_0:
        /*0004*/ 	.word	index@(triton_poi_fused_cat_27)
        /*0008*/ 	.word	0x0000000e


	//----- nvinfo : EIATTR_MIN_STACK_SIZE
	.align		4
.L_1:
        /*000c*/ 	.byte	0x04, 0x12
        /*000e*/ 	.short	(.L_3 - .L_2)
	.align		4
.L_2:
        /*0010*/ 	.word	index@(triton_poi_fused_cat_27)
        /*0014*/ 	.word	0x00000000


	//----- nvinfo : EIATTR_FRAME_SIZE
	.align		4
.L_3:
        /*0018*/ 	.byte	0x04, 0x11
        /*001a*/ 	.short	(.L_5 - .L_4)
	.align		4
.L_4:
        /*001c*/ 	.word	index@(triton_poi_fused_cat_27)
        /*0020*/ 	.word	0x00000000


	//----- nvinfo : EIATTR_MIN_STACK_SIZE
	.align		4
.L_5:
        /*0024*/ 	.byte	0x04, 0x12
        /*0026*/ 	.short	(.L_7 - .L_6)
	.align		4
.L_6:
        /*0028*/ 	.word	index@(triton_poi_fused_cat_27)
        /*002c*/ 	.word	0x00000000
.L_7:


//--------------------- .nv.info.triton_poi_fused_cat_27 --------------------------
	.section	.nv.info.triton_poi_fused_cat_27,"",@"SHT_CUDA_INFO"
	.sectionflags	@""
	.align	4


	//----- nvinfo : EIATTR_CUDA_API_VERSION
	.align		4
        /*0000*/ 	.byte	0x04, 0x37
        /*0002*/ 	.short	(.L_9 - .L_8)
.L_8:
        /*0004*/ 	.word	0x0000007c


	//----- nvinfo : EIATTR_KPARAM_INFO
	.align		4
.L_9:
        /*0008*/ 	.byte	0x04, 0x17
        /*000a*/ 	.short	(.L_11 - .L_10)
.L_10:
        /*000c*/ 	.word	0x00000000
        /*0010*/ 	.short	0x0003
        /*0012*/ 	.short	0x0018
        /*0014*/ 	.byte	0x00, 0xf0, 0x11, 0x00


	//----- nvinfo : EIATTR_KPARAM_INFO
	.align		4
.L_11:
        /*0018*/ 	.byte	0x04, 0x17
        /*001a*/ 	.short	(.L_13 - .L_12)
.L_12:
        /*001c*/ 	.word	0x00000000
        /*0020*/ 	.short	0x0002
        /*0022*/ 	.short	0x0010
        /*0024*/ 	.byte	0x00, 0xf4, 0x21, 0x00


	//----- nvinfo : EIATTR_KPARAM_INFO
	.align		4
.L_13:
        /*0028*/ 	.byte	0x04, 0x17
        /*002a*/ 	.short	(.L_15 - .L_14)
.L_14:
        /*002c*/ 	.word	0x00000000
        /*0030*/ 	.short	0x0001
        /*0032*/ 	.short	0x0008
        /*0034*/ 	.byte	0x00, 0xf4, 0x21, 0x00


	//----- nvinfo : EIATTR_KPARAM_INFO
	.align		4
.L_15:
        /*0038*/ 	.byte	0x04, 0x17
        /*003a*/ 	.short	(.L_17 - .L_16)
.L_16:
        /*003c*/ 	.word	0x00000000
        /*0040*/ 	.short	0x0000
        /*0042*/ 	.short	0x0000
        /*0044*/ 	.byte	0x00, 0xf4, 0x21, 0x00


	//----- nvinfo : EIATTR_SPARSE_MMA_MASK
	.align		4
.L_17:
        /*0048*/ 	.byte	0x03, 0x50
        /*004a*/ 	.short	0x0000


	//----- nvinfo : EIATTR_MAXREG_COUNT
	.align		4
        /*004c*/ 	.byte	0x03, 0x1b
        /*004e*/ 	.short	0x00ff


	//----- nvinfo : EIATTR_EXIT_INSTR_OFFSETS
	.align		4
        /*0050*/ 	.byte	0x04, 0x1c
        /*0052*/ 	.short	(.L_19 - .L_18)


	//   ....[0]....
.L_18:
        /*0054*/ 	.word	0x000002e0


	//   ....[1]....
        /*0058*/ 	.word	0x00000300


	//----- nvinfo : EIATTR_REQNTID
	.align		4
.L_19:
        /*005c*/ 	.byte	0x04, 0x10
        /*005e*/ 	.short	(.L_21 - .L_20)
.L_20:
        /*0060*/ 	.word	0x00000080
        /*0064*/ 	.word	0x00000001
        /*0068*/ 	.word	0x00000001


	//----- nvinfo : EIATTR_CBANK_PARAM_SIZE
	.align		4
.L_21:
        /*006c*/ 	.byte	0x03, 0x19
        /*006e*/ 	.short	0x001c


	//----- nvinfo : EIATTR_PARAM_CBANK
	.align		4
        /*0070*/ 	.byte	0x04, 0x0a
        /*0072*/ 	.short	(.L_23 - .L_22)
	.align		4
.L_22:
        /*0074*/ 	.word	index@(.nv.constant0.triton_poi_fused_cat_27)
        /*0078*/ 	.short	0x0210
        /*007a*/ 	.short	0x001c


	//----- nvinfo : EIATTR_SW_WAR
	.align		4
.L_23:
        /*007c*/ 	.byte	0x04, 0x36
        /*007e*/ 	.short	(.L_25 - .L_24)
.L_24:
        /*0080*/ 	.word	0x00000008
.L_25:


//--------------------- .nv.callgraph             --------------------------
	.section	.nv.callgraph,"",@"SHT_CUDA_CALLGRAPH"
	.align	4
	.sectionentsize	8
	.align		4
        /*0000*/ 	.word	0x00000000
	.align		4
        /*0004*/ 	.word	0xffffffff
	.align		4
        /*0008*/ 	.word	0x00000000
	.align		4
        /*000c*/ 	.word	0xfffffffe
	.align		4
        /*0010*/ 	.word	0x00000000
	.align		4
        /*0014*/ 	.word	0xfffffffd
	.align		4
        /*0018*/ 	.word	0x00000000
	.align		4
        /*001c*/ 	.word	0xfffffffc


//--------------------- .text.triton_poi_fused_cat_27 --------------------------
	.section	.text.triton_poi_fused_cat_27,"ax",@progbits
	.align	128
        .global         triton_poi_fused_cat_27
        .type           triton_poi_fused_cat_27,@function
        .size           triton_poi_fused_cat_27,(.L_x_1 - triton_poi_fused_cat_27)
        .other          triton_poi_fused_cat_27,@"STO_CUDA_ENTRY STV_DEFAULT"
triton_poi_fused_cat_27:
.text.triton_poi_fused_cat_27:
[----:B------:R-:W0:Y:S02]  /*0000*/  LDC R1, c[0x0][0x28] ;  /* 0x00000a00ff017b82 */ /* 0x000e240000000800 */
[----:B------:R-:W1:Y:S01]  /*0010*/  S2R R2, SR_TID.X ;  /* 0x0000000000027919 */ /* 0x000e620000002100 */
[----:B------:R-:W-:Y:S01]  /*0020*/  IMAD.MOV.U32 R6, RZ, RZ, RZ ;  /* 0x000000ffff067224 */ /* 0x000fe200078e00ff */
[----:B------:R-:W2:Y:S01]  /*0030*/  LDC.64 R4, c[0x0][0x210] ;  /* 0x00008400ff047b82 */ /* 0x000ea20000000a00 */
[----:B------:R-:W-:Y:S01]  /*0040*/  ULDC.64 UR4, c[0x0][0x218] ;  /* 0x0000860000047ab9 */ /* 0x000fe20000000a00 */
[----:B------:R-:W3:Y:S01]  /*0050*/  S2R R3, SR_CTAID.X ;  /* 0x0000000000037919 */ /* 0x000ee20000002500 */
[----:B------:R-:W-:Y:S01]  /*0060*/  IMAD.MOV.U32 R10, RZ, RZ, RZ ;  /* 0x000000ffff0a7224 */ /* 0x000fe200078e00ff */
[----:B-1----:R-:W-:-:S05]  /*0070*/  LOP3.LUT R2, R2, 0x7f, RZ, 0xc0, !PT ;  /* 0x0000007f02027812 */ /* 0x002fca00078ec0ff */
[----:B---3--:R-:W-:-:S05]  /*0080*/  IMAD R3, R3, 0x80, R2 ;  /* 0x0000008003037824 */ /* 0x008fca00078e0202 */
[----:B------:R-:W-:Y:S02]  /*0090*/  SHF.R.S32.HI R2, RZ, 0x1f, R3 ;  /* 0x0000001fff027819 */ /* 0x000fe40000011403 */
[----:B------:R-:W-:Y:S02]  /*00a0*/  ISETP.GE.AND P0, PT, R3, 0x7c00, PT ;  /* 0x00007c000300780c */ /* 0x000fe40003f06270 */
[----:B------:R-:W-:Y:S01]  /*00b0*/  LEA.HI R0, R2, R3, RZ, 0x6 ;  /* 0x0000000302007211 */ /* 0x000fe200078f30ff */
[----:B------:R-:W-:-:S03]  /*00c0*/  IMAD.MOV.U32 R2, RZ, RZ, RZ ;  /* 0x000000ffff027224 */ /* 0x000fc600078e00ff */
[----:B------:R-:W-:Y:S01]  /*00d0*/  SHF.R.S32.HI R7, RZ, 0x6, R0 ;  /* 0x00000006ff077819 */ /* 0x000fe20000011400 */
[----:B------:R-:W-:-:S04]  /*00e0*/  IMAD.HI R2, R3, -0x7bdef7bd, R2 ;  /* 0x8421084303027827 */ /* 0x000fc800078e0202 */
[----:B------:R-:W-:Y:S01]  /*00f0*/  IMAD.HI R6, R7, -0x7bdef7bd, R6 ;  /* 0x8421084307067827 */ /* 0x000fe200078e0206 */
[----:B------:R-:W-:-:S04]  /*0100*/  SHF.R.U32.HI R11, RZ, 0x1f, R2 ;  /* 0x0000001fff0b7819 */ /* 0x000fc80000011602 */
[----:B------:R-:W-:Y:S02]  /*0110*/  SHF.R.U32.HI R9, RZ, 0x1f, R6 ;  /* 0x0000001fff097819 */ /* 0x000fe40000011606 */
[----:B------:R-:W-:Y:S02]  /*0120*/  LEA.HI.SX32 R11, R2, R11, 0x14 ;  /* 0x0000000b020b7211 */ /* 0x000fe400078fa2ff */
[----:B------:R-:W-:Y:S02]  /*0130*/  LEA.HI.SX32 R9, R6, R9, 0x1a ;  /* 0x0000000906097211 */ /* 0x000fe400078fd2ff */
[----:B------:R-:W-:Y:S01]  /*0140*/  LOP3.LUT R2, R0, 0xffffffc0, RZ, 0xc0, !PT ;  /* 0xffffffc000027812 */ /* 0x000fe200078ec0ff */
[----:B------:R-:W-:Y:S02]  /*0150*/  IMAD.SHL.U32 R6, R11, 0x400, RZ ;  /* 0x000004000b067824 */ /* 0x000fe400078e00ff */
[----:B------:R-:W-:Y:S02]  /*0160*/  IMAD R9, R9, -0x7c, R7 ;  /* 0xffffff8409097824 */ /* 0x000fe400078e0207 */
[----:B------:R-:W-:-:S02]  /*0170*/  IMAD.IADD R2, R3, 0x1, -R2 ;  /* 0x0000000103027824 */ /* 0x000fc400078e0a02 */
[C---:B------:R-:W-:Y:S01]  /*0180*/  IMAD.SHL.U32 R7, R9.reuse, 0x40, RZ ;  /* 0x0000004009077824 */ /* 0x040fe200078e00ff */
[----:B------:R-:W-:Y:S01]  /*0190*/  ISETP.GE.AND P2, PT, R9, 0x6c, PT ;  /* 0x0000006c0900780c */ /* 0x000fe20003f46270 */
[----:B------:R-:W-:Y:S01]  /*01a0*/  IMAD R0, R11, -0x1f00, R3 ;  /* 0xffffe1000b007824 */ /* 0x000fe200078e0203 */
[----:B------:R-:W-:Y:S02]  /*01b0*/  SHF.R.S32.HI R8, RZ, 0x1f, R2 ;  /* 0x0000001fff087819 */ /* 0x000fe40000011402 */
[----:B------:R-:W-:Y:S01]  /*01c0*/  IADD3 R2, P4, P5, R7, R2, R6 ;  /* 0x0000000207027210 */ /* 0x000fe20007d9e006 */
[----:B------:R-:W-:Y:S01]  /*01d0*/  IMAD R11, R11, 0x1b00, R0 ;  /* 0x00001b000b0b7824 */ /* 0x000fe200078e0200 */
[----:B------:R-:W-:Y:S01]  /*01e0*/  SHF.R.S32.HI R6, RZ, 0x1f, R6 ;  /* 0x0000001fff067819 */ /* 0x000fe20000011406 */
[----:B------:R-:W-:Y:S01]  /*01f0*/  IMAD.MOV.U32 R0, RZ, RZ, RZ ;  /* 0x000000ffff007224 */ /* 0x000fe200078e00ff */
[----:B------:R-:W-:Y:S01]  /*0200*/  ISETP.LT.AND P3, PT, R3, 0x7c00, !P2 ;  /* 0x00007c000300780c */ /* 0x000fe20005761270 */
[----:B--2---:R-:W-:Y:S01]  /*0210*/  IMAD.WIDE R4, R11, 0x4, R4 ;  /* 0x000000040b047825 */ /* 0x004fe200078e0204 */
[----:B------:R-:W-:-:S02]  /*0220*/  SHF.R.S32.HI R7, RZ, 0x1f, R7 ;  /* 0x0000001fff077819 */ /* 0x000fc40000011407 */
[----:B------:R-:W-:Y:S02]  /*0230*/  ISETP.GT.AND P1, PT, R9, 0x6b, !P0 ;  /* 0x0000006b0900780c */ /* 0x000fe40004724270 */
[----:B------:R-:W-:Y:S02]  /*0240*/  IADD3.X R7, R7, R8, R6, P4, P5 ;  /* 0x0000000807077210 */ /* 0x000fe400027ea406 */
[C---:B------:R-:W-:Y:S01]  /*0250*/  LEA R6, P4, R2.reuse, UR4, 0x2 ;  /* 0x0000000402067c11 */ /* 0x040fe2000f8810ff */
[----:B------:R-:W1:Y:S03]  /*0260*/  LDC.64 R8, c[0x0][0x220] ;  /* 0x00008800ff087b82 */ /* 0x000e660000000a00 */
[----:B------:R-:W-:Y:S01]  /*0270*/  LEA.HI.X R7, R2, UR5, R7, 0x2, P4 ;  /* 0x0000000502077c11 */ /* 0x000fe2000a0f1407 */
[----:B------:R-:W-:Y:S02]  /*0280*/  ULDC.64 UR4, c[0x0][0x208] ;  /* 0x0000820000047ab9 */ /* 0x000fe40000000a00 */
[----:B------:R-:W2:Y:S04]  /*0290*/  @P3 LDG.E R0, desc[UR4][R4.64] ;  /* 0x0000000404003981 */ /* 0x000ea8000c1e1900 */
[----:B------:R-:W3:Y:S01]  /*02a0*/  @P1 LDG.E R10, desc[UR4][R6.64+-0x6c00] ;  /* 0xff940004060a1981 */ /* 0x000ee2000c1e1900 */
[----:B-1----:R-:W-:Y:S01]  /*02b0*/  IMAD.WIDE R2, R3, 0x4, R8 ;  /* 0x0000000403027825 */ /* 0x002fe200078e0208 */
[----:B--2---:R-:W-:-:S02]  /*02c0*/  SEL R11, R0, RZ, P3 ;  /* 0x000000ff000b7207 */ /* 0x004fc40001800000 */
[----:B---3--:R-:W-:Y:S01]  /*02d0*/  @P2 SEL R11, R10, RZ, P1 ;  /* 0x000000ff0a0b2207 */ /* 0x008fe20000800000 */
[----:B------:R-:W-:Y:S06]  /*02e0*/  @P0 EXIT ;  /* 0x000000000000094d */ /* 0x000fec0003800000 */
[----:B------:R-:W-:Y:S01]  /*02f0*/  STG.E desc[UR4][R2.64], R11 ;  /* 0x0000000b02007986 */ /* 0x000fe2000c101904 */
[----:B------:R-:W-:Y:S05]  /*0300*/  EXIT ;  /* 0x000000000000794d */ /* 0x000fea0003800000 */
.L_x_0:
[----:B------:R-:W-:-:S00]  /*0310*/  BRA `(.L_x_0) ;  /* 0xfffffffc00fc7947 */ /* 0x000fc0000383ffff */
[----:B------:R-:W-:-:S00]  /*0320*/  NOP ;  /* 0x0000000000007918 */ /* 0x000fc00000000000 */
        /* <DEDUP_REMOVED lines=13> */
.L_x_1:


//--------------------- .nv.constant0.triton_poi_fused_cat_27 --------------------------
	.section	.nv.constant0.triton_poi_fused_cat_27,"a",@progbits
	.sectionflags	@""
	.align	4
.nv.constant0.triton_poi_fused_cat_27:
	.zero		556
